	.headerflags	@"EF_CUDA_TEXMODE_UNIFIED EF_CUDA_64BIT_ADDRESS EF_CUDA_ACCELERATORS EF_CUDA_SM90 EF_CUDA_VIRTUAL_SM(EF_CUDA_SM90)"
	.elftype	@"ET_EXEC"


//--------------------- .nv.info                  --------------------------
	.section	.nv.info,"",@"SHT_CUDA_INFO"
	.align	4


	//----- nvinfo : EIATTR_REGCOUNT
	.align		4
        /*0000*/ 	.byte	0x04, 0x2f
        /*0002*/ 	.short	(.L_1 - .L_0)
	.align		4
.L_0:
        /*0004*/ 	.word	index@(triton_poi_fused__softmax_add_div_1)
        /*0008*/ 	.word	0x0000001c


	//----- nvinfo : EIATTR_MIN_STACK_SIZE
	.align		4
.L_1:
        /*000c*/ 	.byte	0x04, 0x12
        /*000e*/ 	.short	(.L_3 - .L_2)
	.align		4
.L_2:
        /*0010*/ 	.word	index@(triton_poi_fused__softmax_add_div_1)
        /*0014*/ 	.word	0x00000000


	//----- nvinfo : EIATTR_FRAME_SIZE
	.align		4
.L_3:
        /*0018*/ 	.byte	0x04, 0x11
        /*001a*/ 	.short	(.L_5 - .L_4)
	.align		4
.L_4:
        /*001c*/ 	.word	index@(triton_poi_fused__softmax_add_div_1)
        /*0020*/ 	.word	0x00000000


	//----- nvinfo : EIATTR_MIN_STACK_SIZE
	.align		4
.L_5:
        /*0024*/ 	.byte	0x04, 0x12
        /*0026*/ 	.short	(.L_7 - .L_6)
	.align		4
.L_6:
        /*0028*/ 	.word	index@(triton_poi_fused__softmax_add_div_1)
        /*002c*/ 	.word	0x00000000
.L_7:


//--------------------- .nv.info.triton_poi_fused__softmax_add_div_1 --------------------------
	.section	.nv.info.triton_poi_fused__softmax_add_div_1,"",@"SHT_CUDA_INFO"
	.sectionflags	@""
	.align	4


	//----- nvinfo : EIATTR_CUDA_API_VERSION
	.align		4
        /*0000*/ 	.byte	0x04, 0x37
        /*0002*/ 	.short	(.L_9 - .L_8)
.L_8:
        /*0004*/ 	.word	0x0000007c


	//----- nvinfo : EIATTR_KPARAM_INFO
	.align		4
.L_9:
        /*0008*/ 	.byte	0x04, 0x17
        /*000a*/ 	.short	(.L_11 - .L_10)
.L_10:
        /*000c*/ 	.word	0x00000000
        /*0010*/ 	.short	0x0004
        /*0012*/ 	.short	0x0020
        /*0014*/ 	.byte	0x00, 0xf0, 0x11, 0x00


	//----- nvinfo : EIATTR_KPARAM_INFO
	.align		4
.L_11:
        /*0018*/ 	.byte	0x04, 0x17
        /*001a*/ 	.short	(.L_13 - .L_12)
.L_12:
        /*001c*/ 	.word	0x00000000
        /*0020*/ 	.short	0x0003
        /*0022*/ 	.short	0x0018
        /*0024*/ 	.byte	0x00, 0xf4, 0x21, 0x00


	//----- nvinfo : EIATTR_KPARAM_INFO
	.align		4
.L_13:
        /*0028*/ 	.byte	0x04, 0x17
        /*002a*/ 	.short	(.L_15 - .L_14)
.L_14:
        /*002c*/ 	.word	0x00000000
        /*0030*/ 	.short	0x0002
        /*0032*/ 	.short	0x0010
        /*0034*/ 	.byte	0x00, 0xf4, 0x21, 0x00


	//----- nvinfo : EIATTR_KPARAM_INFO
	.align		4
.L_15:
        /*0038*/ 	.byte	0x04, 0x17
        /*003a*/ 	.short	(.L_17 - .L_16)
.L_16:
        /*003c*/ 	.word	0x00000000
        /*0040*/ 	.short	0x0001
        /*0042*/ 	.short	0x0008
        /*0044*/ 	.byte	0x00, 0xf4, 0x21, 0x00


	//----- nvinfo : EIATTR_KPARAM_INFO
	.align		4
.L_17:
        /*0048*/ 	.byte	0x04, 0x17
        /*004a*/ 	.short	(.L_19 - .L_18)
.L_18:
        /*004c*/ 	.word	0x00000000
        /*0050*/ 	.short	0x0000
        /*0052*/ 	.short	0x0000
        /*0054*/ 	.byte	0x00, 0xf4, 0x21, 0x00


	//----- nvinfo : EIATTR_SPARSE_MMA_MASK
	.align		4
.L_19:
        /*0058*/ 	.byte	0x03, 0x50
        /*005a*/ 	.short	0x0000


	//----- nvinfo : EIATTR_MAXREG_COUNT
	.align		4
        /*005c*/ 	.byte	0x03, 0x1b
        /*005e*/ 	.short	0x00ff


	//----- nvinfo : EIATTR_EXIT_INSTR_OFFSETS
	.align		4
        /*0060*/ 	.byte	0x04, 0x1c
        /*0062*/ 	.short	(.L_21 - .L_20)


	//   ....[0]....
.L_20:
        /*0064*/ 	.word	0x000008a0


	//   ....[1]....
        /*0068*/ 	.word	0x000008c0


	//----- nvinfo : EIATTR_REQNTID
	.align		4
.L_21:
        /*006c*/ 	.byte	0x04, 0x10
        /*006e*/ 	.short	(.L_23 - .L_22)
.L_22:
        /*0070*/ 	.word	0x00000020
        /*0074*/ 	.word	0x00000001
        /*0078*/ 	.word	0x00000001


	//----- nvinfo : EIATTR_CBANK_PARAM_SIZE
	.align		4
.L_23:
        /*007c*/ 	.byte	0x03, 0x19
        /*007e*/ 	.short	0x0024


	//----- nvinfo : EIATTR_PARAM_CBANK
	.align		4
        /*0080*/ 	.byte	0x04, 0x0a
        /*0082*/ 	.short	(.L_25 - .L_24)
	.align		4
.L_24:
        /*0084*/ 	.word	index@(.nv.constant0.triton_poi_fused__softmax_add_div_1)
        /*0088*/ 	.short	0x0210
        /*008a*/ 	.short	0x0024


	//----- nvinfo : EIATTR_SW_WAR
	.align		4
.L_25:
        /*008c*/ 	.byte	0x04, 0x36
        /*008e*/ 	.short	(.L_27 - .L_26)
.L_26:
        /*0090*/ 	.word	0x00000008
.L_27:


//--------------------- .nv.callgraph             --------------------------
	.section	.nv.callgraph,"",@"SHT_CUDA_CALLGRAPH"
	.align	4
	.sectionentsize	8
	.align		4
        /*0000*/ 	.word	0x00000000
	.align		4
        /*0004*/ 	.word	0xffffffff
	.align		4
        /*0008*/ 	.word	0x00000000
	.align		4
        /*000c*/ 	.word	0xfffffffe
	.align		4
        /*0010*/ 	.word	0x00000000
	.align		4
        /*0014*/ 	.word	0xfffffffd
	.align		4
        /*0018*/ 	.word	0x00000000
	.align		4
        /*001c*/ 	.word	0xfffffffc


//--------------------- .text.triton_poi_fused__softmax_add_div_1 --------------------------
	.section	.text.triton_poi_fused__softmax_add_div_1,"ax",@progbits
	.align	128
        .global         triton_poi_fused__softmax_add_div_1
        .type           triton_poi_fused__softmax_add_div_1,@function
        .size           triton_poi_fused__softmax_add_div_1,(.L_x_1 - triton_poi_fused__softmax_add_div_1)
        .other          triton_poi_fused__softmax_add_div_1,@"STO_CUDA_ENTRY STV_DEFAULT"
triton_poi_fused__softmax_add_div_1:
.text.triton_poi_fused__softmax_add_div_1:
[----:B------:R-:W0:Y:S01]  /*0000*/  LDC R1, c[0x0][0x28] ;  /* 0x00000a00ff017b82 */ /* 0x000e220000000800 */
[----:B------:R-:W1:Y:S07]  /*0010*/  S2R R0, SR_TID.X ;  /* 0x0000000000007919 */ /* 0x000e6e0000002100 */
[----:B------:R-:W2:Y:S01]  /*0020*/  LDC.64 R4, c[0x0][0x210] ;  /* 0x00008400ff047b82 */ /* 0x000ea20000000a00 */
[----:B------:R-:W-:Y:S01]  /*0030*/  ULDC.64 UR4, c[0x0][0x208] ;  /* 0x0000820000047ab9 */ /* 0x000fe20000000a00 */
[----:B------:R-:W3:Y:S06]  /*0040*/  S2R R3, SR_CTAID.X ;  /* 0x0000000000037919 */ /* 0x000eec0000002500 */
[----:B------:R-:W4:Y:S01]  /*0050*/  LDC.64 R8, c[0x0][0x218] ;  /* 0x00008600ff087b82 */ /* 0x000f220000000a00 */
[----:B-1----:R-:W-:-:S04]  /*0060*/  SHF.L.U32 R0, R0, 0x1, RZ ;  /* 0x0000000100007819 */ /* 0x002fc800000006ff */
[----:B------:R-:W-:Y:S02]  /*0070*/  LOP3.LUT R0, R0, 0x3e, RZ, 0xc0, !PT ;  /* 0x0000003e00007812 */ /* 0x000fe400078ec0ff */
[----:B---3--:R-:W-:Y:S02]  /*0080*/  SHF.R.S32.HI R2, RZ, 0x19, R3 ;  /* 0x00000019ff027819 */ /* 0x008fe40000011403 */
[----:B------:R-:W-:Y:S02]  /*0090*/  LEA R0, R3, R0, 0x6 ;  /* 0x0000000003007211 */ /* 0x000fe400078e30ff */
[----:B------:R-:W-:Y:S02]  /*00a0*/  SGXT R3, R2, 0x1 ;  /* 0x000000010203781a */ /* 0x000fe40000000200 */
[----:B------:R-:W-:Y:S02]  /*00b0*/  IADD3 R2, R0, 0x1, RZ ;  /* 0x0000000100027810 */ /* 0x000fe40007ffe0ff */
[----:B------:R-:W-:-:S02]  /*00c0*/  LEA.HI R6, R3, R0, RZ, 0x4 ;  /* 0x0000000003067211 */ /* 0x000fc400078f20ff */
[----:B------:R-:W-:Y:S02]  /*00d0*/  LEA.HI R7, R3, R2, RZ, 0x4 ;  /* 0x0000000203077211 */ /* 0x000fe400078f20ff */
[----:B------:R-:W-:Y:S02]  /*00e0*/  LOP3.LUT R3, R6, 0x3ffffff0, RZ, 0xc0, !PT ;  /* 0x3ffffff006037812 */ /* 0x000fe400078ec0ff */
[----:B------:R-:W-:Y:S02]  /*00f0*/  LOP3.LUT R7, R7, 0x3ffffff0, RZ, 0xc0, !PT ;  /* 0x3ffffff007077812 */ /* 0x000fe400078ec0ff */
[----:B------:R-:W-:Y:S02]  /*0100*/  IADD3 R3, R0, -R3, RZ ;  /* 0x8000000300037210 */ /* 0x000fe40007ffe0ff */
[----:B------:R-:W-:Y:S02]  /*0110*/  IADD3 R7, R2, -R7, RZ ;  /* 0x8000000702077210 */ /* 0x000fe40007ffe0ff */
[----:B------:R-:W-:-:S02]  /*0120*/  ISETP.GE.AND P0, PT, R0, 0x40, PT ;  /* 0x000000400000780c */ /* 0x000fc40003f06270 */
[----:B------:R-:W-:Y:S02]  /*0130*/  SHF.L.U32 R11, R0, 0x2, RZ ;  /* 0x00000002000b7819 */ /* 0x000fe400000006ff */
[----:B------:R-:W-:Y:S02]  /*0140*/  SHF.L.U32 R15, R3, 0x2, RZ ;  /* 0x00000002030f7819 */ /* 0x000fe400000006ff */
[----:B------:R-:W-:Y:S01]  /*0150*/  SHF.L.U32 R13, R2, 0x2, RZ ;  /* 0x00000002020d7819 */ /* 0x000fe200000006ff */
[----:B--2---:R-:W-:Y:S01]  /*0160*/  IMAD.WIDE R2, R11, 0x4, R4 ;  /* 0x000000040b027825 */ /* 0x004fe200078e0204 */
[----:B------:R-:W-:Y:S02]  /*0170*/  SHF.L.U32 R17, R7, 0x2, RZ ;  /* 0x0000000207117819 */ /* 0x000fe400000006ff */
[----:B------:R-:W-:Y:S01]  /*0180*/  CS2R R10, SRZ ;  /* 0x00000000000a7805 */ /* 0x000fe2000001ff00 */
[----:B----4-:R-:W-:Y:S01]  /*0190*/  IMAD.WIDE R6, R15, 0x4, R8 ;  /* 0x000000040f067825 */ /* 0x010fe200078e0208 */
[----:B------:R-:W-:-:S03]  /*01a0*/  CS2R R14, SRZ ;  /* 0x00000000000e7805 */ /* 0x000fc6000001ff00 */
[----:B------:R-:W-:Y:S01]  /*01b0*/  IMAD.WIDE R4, R13, 0x4, R4 ;  /* 0x000000040d047825 */ /* 0x000fe200078e0204 */
[----:B------:R-:W-:Y:S01]  /*01c0*/  CS2R R12, SRZ ;  /* 0x00000000000c7805 */ /* 0x000fe2000001ff00 */
[----:B------:R-:W2:Y:S02]  /*01d0*/  @!P0 LDG.E.EL R10, desc[UR4][R2.64] ;  /* 0x00000004020a8981 */ /* 0x000ea4000c2e1900 */
[----:B------:R-:W-:Y:S01]  /*01e0*/  IMAD.WIDE R8, R17, 0x4, R8 ;  /* 0x0000000411087825 */ /* 0x000fe200078e0208 */
[----:B------:R-:W-:Y:S01]  /*01f0*/  CS2R R16, SRZ ;  /* 0x0000000000107805 */ /* 0x000fe2000001ff00 */
[----:B------:R-:W3:Y:S04]  /*0200*/  @!P0 LDG.E.EL R14, desc[UR4][R2.64+0x4] ;  /* 0x00000404020e8981 */ /* 0x000ee8000c2e1900 */
[----:B------:R-:W2:Y:S04]  /*0210*/  @!P0 LDG.E.EL R13, desc[UR4][R6.64] ;  /* 0x00000004060d8981 */ /* 0x000ea8000c2e1900 */
[----:B------:R-:W3:Y:S04]  /*0220*/  @!P0 LDG.E.EL R17, desc[UR4][R6.64+0x4] ;  /* 0x0000040406118981 */ /* 0x000ee8000c2e1900 */
[----:B------:R-:W4:Y:S04]  /*0230*/  @!P0 LDG.E.EL R11, desc[UR4][R4.64] ;  /* 0x00000004040b8981 */ /* 0x000f28000c2e1900 */
[----:B------:R-:W5:Y:S04]  /*0240*/  @!P0 LDG.E.EL R15, desc[UR4][R4.64+0x4] ;  /* 0x00000404040f8981 */ /* 0x000f68000c2e1900 */
[----:B------:R-:W4:Y:S04]  /*0250*/  @!P0 LDG.E.EL R12, desc[UR4][R8.64] ;  /* 0x00000004080c8981 */ /* 0x000f28000c2e1900 */
[----:B------:R-:W5:Y:S01]  /*0260*/  @!P0 LDG.E.EL R16, desc[UR4][R8.64+0x4] ;  /* 0x0000040408108981 */ /* 0x000f62000c2e1900 */
[----:B------:R-:W-:-:S02]  /*0270*/  CS2R R18, SRZ ;  /* 0x0000000000127805 */ /* 0x000fc4000001ff00 */
[----:B------:R-:W-:-:S04]  /*0280*/  CS2R R20, SRZ ;  /* 0x0000000000147805 */ /* 0x000fc8000001ff00 */
[----:B------:R-:W5:Y:S04]  /*0290*/  @!P0 LDG.E.EL R18, desc[UR4][R2.64+0x8] ;  /* 0x0000080402128981 */ /* 0x000f68000c2e1900 */
[----:B------:R-:W5:Y:S04]  /*02a0*/  @!P0 LDG.E.EL R21, desc[UR4][R6.64+0x8] ;  /* 0x0000080406158981 */ /* 0x000f68000c2e1900 */
[----:B------:R-:W5:Y:S04]  /*02b0*/  @!P0 LDG.E.EL R19, desc[UR4][R4.64+0x8] ;  /* 0x0000080404138981 */ /* 0x000f68000c2e1900 */
[----:B------:R-:W5:Y:S01]  /*02c0*/  @!P0 LDG.E.EL R20, desc[UR4][R8.64+0x8] ;  /* 0x0000080408148981 */ /* 0x000f62000c2e1900 */
[----:B------:R-:W-:-:S02]  /*02d0*/  CS2R R22, SRZ ;  /* 0x0000000000167805 */ /* 0x000fc4000001ff00 */
[----:B------:R-:W-:-:S04]  /*02e0*/  CS2R R24, SRZ ;  /* 0x0000000000187805 */ /* 0x000fc8000001ff00 */
[----:B------:R-:W5:Y:S04]  /*02f0*/  @!P0 LDG.E.EL R22, desc[UR4][R2.64+0xc] ;  /* 0x00000c0402168981 */ /* 0x000f68000c2e1900 */
[----:B------:R1:W5:Y:S04]  /*0300*/  @!P0 LDG.E.EL R25, desc[UR4][R6.64+0xc] ;  /* 0x00000c0406198981 */ /* 0x000368000c2e1900 */
[----:B------:R1:W5:Y:S04]  /*0310*/  @!P0 LDG.E.EL R23, desc[UR4][R4.64+0xc] ;  /* 0x00000c0404178981 */ /* 0x000368000c2e1900 */
[----:B------:R-:W5:Y:S01]  /*0320*/  @!P0 LDG.E.EL R24, desc[UR4][R8.64+0xc] ;  /* 0x00000c0408188981 */ /* 0x000f62000c2e1900 */
[----:B-1----:R-:W1:Y:S08]  /*0330*/  LDC.64 R6, c[0x0][0x228] ;  /* 0x00008a00ff067b82 */ /* 0x002e700000000a00 */
[----:B------:R-:W1:Y:S02]  /*0340*/  LDC.64 R4, c[0x0][0x220] ;  /* 0x00008800ff047b82 */ /* 0x000e640000000a00 */
[----:B-1----:R-:W-:-:S04]  /*0350*/  IMAD.WIDE R6, R0, 0x4, R6 ;  /* 0x0000000400067825 */ /* 0x002fc800078e0206 */
[----:B------:R-:W-:-:S04]  /*0360*/  IMAD.WIDE R4, R0, 0x4, R4 ;  /* 0x0000000400047825 */ /* 0x000fc800078e0204 */
[----:B--2---:R-:W-:Y:S01]  /*0370*/  FADD R13, R13, R10 ;  /* 0x0000000a0d0d7221 */ /* 0x004fe20000000000 */
[----:B---3--:R-:W-:-:S04]  /*0380*/  FADD R14, R17, R14 ;  /* 0x0000000e110e7221 */ /* 0x008fc80000000000 */
[C---:B------:R-:W-:Y:S02]  /*0390*/  FSETP.NAN.AND P2, PT, R13.reuse, R13, PT ;  /* 0x0000000d0d00720b */ /* 0x040fe40003f48000 */
[CC--:B------:R-:W-:Y:S01]  /*03a0*/  FSETP.GT.AND P1, PT, R13.reuse, R14.reuse, PT ;  /* 0x0000000e0d00720b */ /* 0x0c0fe20003f24000 */
[----:B----4-:R-:W-:Y:S01]  /*03b0*/  FADD R12, R12, R11 ;  /* 0x0000000b0c0c7221 */ /* 0x010fe20000000000 */
[----:B-----5:R-:W-:Y:S02]  /*03c0*/  FADD R15, R16, R15 ;  /* 0x0000000f100f7221 */ /* 0x020fe40000000000 */
[----:B0-----:R-:W-:-:S03]  /*03d0*/  FSEL R2, R13, R14, P1 ;  /* 0x0000000e0d027208 */ /* 0x001fc60000800000 */
[CC--:B------:R-:W-:Y:S02]  /*03e0*/  FSETP.GT.AND P1, PT, R12.reuse, R15.reuse, PT ;  /* 0x0000000f0c00720b */ /* 0x0c0fe40003f24000 */
[----:B------:R-:W-:Y:S02]  /*03f0*/  FSEL R2, R13, R2, P2 ;  /* 0x000000020d027208 */ /* 0x000fe40001000000 */
[C---:B------:R-:W-:Y:S02]  /*0400*/  FSETP.NAN.AND P2, PT, R12.reuse, R12, PT ;  /* 0x0000000c0c00720b */ /* 0x040fe40003f48000 */
[----:B------:R-:W-:Y:S02]  /*0410*/  FSEL R3, R12, R15, P1 ;  /* 0x0000000f0c037208 */ /* 0x000fe40000800000 */
[----:B------:R-:W-:Y:S02]  /*0420*/  FSETP.NAN.AND P3, PT, R2, R2, PT ;  /* 0x000000020200720b */ /* 0x000fe40003f68000 */
[----:B------:R-:W-:Y:S01]  /*0430*/  FSEL R3, R12, R3, P2 ;  /* 0x000000030c037208 */ /* 0x000fe20001000000 */
[----:B------:R-:W-:-:S03]  /*0440*/  FADD R21, R21, R18 ;  /* 0x0000001215157221 */ /* 0x000fc60000000000 */
[----:B------:R-:W-:Y:S01]  /*0450*/  FSETP.NAN.AND P2, PT, R3, R3, PT ;  /* 0x000000030300720b */ /* 0x000fe20003f48000 */
[----:B------:R-:W-:Y:S01]  /*0460*/  FADD R20, R20, R19 ;  /* 0x0000001314147221 */ /* 0x000fe20000000000 */
[----:B------:R-:W-:-:S05]  /*0470*/  FSETP.GT.AND P1, PT, R2, R21, PT ;  /* 0x000000150200720b */ /* 0x000fca0003f24000 */
[----:B------:R-:W-:Y:S02]  /*0480*/  @!P3 FSEL R2, R2, R21, P1 ;  /* 0x000000150202b208 */ /* 0x000fe40000800000 */
[C---:B------:R-:W-:Y:S02]  /*0490*/  FSETP.GT.AND P1, PT, R3.reuse, R20, PT ;  /* 0x000000140300720b */ /* 0x040fe40003f24000 */
[----:B------:R-:W-:Y:S02]  /*04a0*/  FSETP.NAN.AND P3, PT, R2, R2, PT ;  /* 0x000000020200720b */ /* 0x000fe40003f68000 */
[----:B------:R-:W-:Y:S01]  /*04b0*/  @!P2 FSEL R3, R3, R20, P1 ;  /* 0x000000140303a208 */ /* 0x000fe20000800000 */
[----:B------:R-:W-:-:S03]  /*04c0*/  FADD R25, R25, R22 ;  /* 0x0000001619197221 */ /* 0x000fc60000000000 */
[----:B------:R-:W-:Y:S02]  /*04d0*/  FSETP.NAN.AND P2, PT, R3, R3, PT ;  /* 0x000000030300720b */ /* 0x000fe40003f48000 */
[----:B------:R-:W-:Y:S01]  /*04e0*/  FSETP.GT.AND P1, PT, R2, R25, PT ;  /* 0x000000190200720b */ /* 0x000fe20003f24000 */
[----:B------:R-:W-:-:S04]  /*04f0*/  FADD R24, R24, R23 ;  /* 0x0000001718187221 */ /* 0x000fc80000000000 */
[----:B------:R-:W-:Y:S02]  /*0500*/  @!P3 FSEL R2, R2, R25, P1 ;  /* 0x000000190202b208 */ /* 0x000fe40000800000 */
[----:B------:R-:W-:-:S04]  /*0510*/  FSETP.GT.AND P1, PT, R3, R24, PT ;  /* 0x000000180300720b */ /* 0x000fc80003f24000 */
[----:B------:R-:W-:Y:S01]  /*0520*/  @!P2 FSEL R3, R3, R24, P1 ;  /* 0x000000180303a208 */ /* 0x000fe20000800000 */
[----:B------:R-:W-:-:S04]  /*0530*/  FADD R13, R13, -R2 ;  /* 0x800000020d0d7221 */ /* 0x000fc80000000000 */
[----:B------:R-:W-:Y:S01]  /*0540*/  FADD R12, R12, -R3 ;  /* 0x800000030c0c7221 */ /* 0x000fe20000000000 */
[----:B------:R-:W-:-:S03]  /*0550*/  FMUL R13, R13, 1.4426950216293334961 ;  /* 0x3fb8aa3b0d0d7820 */ /* 0x000fc60000400000 */
[----:B------:R-:W-:Y:S02]  /*0560*/  FMUL R12, R12, 1.4426950216293334961 ;  /* 0x3fb8aa3b0c0c7820 */ /* 0x000fe40000400000 */
[----:B------:R-:W-:-:S03]  /*0570*/  FSETP.GEU.AND P1, PT, R13, -126, PT ;  /* 0xc2fc00000d00780b */ /* 0x000fc60003f2e000 */
[----:B------:R-:W-:Y:S01]  /*0580*/  FSETP.GEU.AND P6, PT, R12, -126, PT ;  /* 0xc2fc00000c00780b */ /* 0x000fe20003fce000 */
[----:B------:R-:W-:Y:S01]  /*0590*/  FADD R14, R14, -R2 ;  /* 0x800000020e0e7221 */ /* 0x000fe20000000000 */
[----:B------:R-:W-:-:S08]  /*05a0*/  FADD R15, R15, -R3 ;  /* 0x800000030f0f7221 */ /* 0x000fd00000000000 */
[----:B------:R-:W-:-:S03]  /*05b0*/  @!P1 FMUL R13, R13, 0.5 ;  /* 0x3f0000000d0d9820 */ /* 0x000fc60000400000 */
[----:B------:R-:W-:-:S03]  /*05c0*/  @!P6 FMUL R12, R12, 0.5 ;  /* 0x3f0000000c0ce820 */ /* 0x000fc60000400000 */
[----:B------:R-:W0:Y:S01]  /*05d0*/  MUFU.EX2 R13, R13 ;  /* 0x0000000d000d7308 */ /* 0x000e220000000800 */
[----:B------:R-:W-:-:S07]  /*05e0*/  FMUL R14, R14, 1.4426950216293334961 ;  /* 0x3fb8aa3b0e0e7820 */ /* 0x000fce0000400000 */
[----:B------:R-:W1:Y:S01]  /*05f0*/  MUFU.EX2 R12, R12 ;  /* 0x0000000c000c7308 */ /* 0x000e620000000800 */
[--C-:B------:R-:W-:Y:S01]  /*0600*/  FADD R21, R21, -R2.reuse ;  /* 0x8000000215157221 */ /* 0x100fe20000000000 */
[----:B------:R-:W-:Y:S01]  /*0610*/  FMUL R15, R15, 1.4426950216293334961 ;  /* 0x3fb8aa3b0f0f7820 */ /* 0x000fe20000400000 */
[--C-:B------:R-:W-:Y:S01]  /*0620*/  FADD R20, R20, -R3.reuse ;  /* 0x8000000314147221 */ /* 0x100fe20000000000 */
[----:B------:R-:W-:Y:S01]  /*0630*/  FADD R24, R24, -R3 ;  /* 0x8000000318187221 */ /* 0x000fe20000000000 */
[----:B------:R-:W-:Y:S01]  /*0640*/  FSETP.GEU.AND P2, PT, R14, -126, PT ;  /* 0xc2fc00000e00780b */ /* 0x000fe20003f4e000 */
[----:B------:R-:W-:Y:S01]  /*0650*/  FMUL R21, R21, 1.4426950216293334961 ;  /* 0x3fb8aa3b15157820 */ /* 0x000fe20000400000 */
[----:B------:R-:W-:Y:S01]  /*0660*/  FADD R25, R25, -R2 ;  /* 0x8000000219197221 */ /* 0x000fe20000000000 */
[----:B------:R-:W-:Y:S01]  /*0670*/  FMUL R20, R20, 1.4426950216293334961 ;  /* 0x3fb8aa3b14147820 */ /* 0x000fe20000400000 */
[----:B------:R-:W-:Y:S01]  /*0680*/  FSETP.GEU.AND P5, PT, R15, -126, PT ;  /* 0xc2fc00000f00780b */ /* 0x000fe20003fae000 */
[----:B------:R-:W-:Y:S01]  /*0690*/  FMUL R24, R24, 1.4426950216293334961 ;  /* 0x3fb8aa3b18187820 */ /* 0x000fe20000400000 */
[----:B------:R-:W-:Y:S01]  /*06a0*/  FMUL R25, R25, 1.4426950216293334961 ;  /* 0x3fb8aa3b19197820 */ /* 0x000fe20000400000 */
[----:B------:R-:W-:Y:S01]  /*06b0*/  FSETP.GEU.AND P3, PT, R21, -126, PT ;  /* 0xc2fc00001500780b */ /* 0x000fe20003f6e000 */
[----:B0-----:R-:W-:Y:S01]  /*06c0*/  @!P1 FMUL R13, R13, R13 ;  /* 0x0000000d0d0d9220 */ /* 0x001fe20000400000 */
[----:B-1----:R-:W-:Y:S01]  /*06d0*/  @!P6 FMUL R12, R12, R12 ;  /* 0x0000000c0c0ce220 */ /* 0x002fe20000400000 */
[----:B------:R-:W-:-:S02]  /*06e0*/  FSETP.GEU.AND P6, PT, R20, -126, PT ;  /* 0xc2fc00001400780b */ /* 0x000fc40003fce000 */
[----:B------:R-:W-:Y:S02]  /*06f0*/  FSETP.GEU.AND P1, PT, R24, -126, PT ;  /* 0xc2fc00001800780b */ /* 0x000fe40003f2e000 */
[----:B------:R-:W-:Y:S01]  /*0700*/  FSETP.GEU.AND P4, PT, R25, -126, PT ;  /* 0xc2fc00001900780b */ /* 0x000fe20003f8e000 */
[----:B------:R-:W-:Y:S02]  /*0710*/  @!P2 FMUL R14, R14, 0.5 ;  /* 0x3f0000000e0ea820 */ /* 0x000fe40000400000 */
[----:B------:R-:W-:-:S03]  /*0720*/  @!P5 FMUL R15, R15, 0.5 ;  /* 0x3f0000000f0fd820 */ /* 0x000fc60000400000 */
[----:B------:R-:W-:Y:S01]  /*0730*/  @!P3 FMUL R21, R21, 0.5 ;  /* 0x3f0000001515b820 */ /* 0x000fe20000400000 */
[----:B------:R-:W-:Y:S02]  /*0740*/  MUFU.EX2 R9, R15 ;  /* 0x0000000f00097308 */ /* 0x000fe40000000800 */
[----:B------:R-:W-:Y:S02]  /*0750*/  @!P6 FMUL R20, R20, 0.5 ;  /* 0x3f0000001414e820 */ /* 0x000fe40000400000 */
[----:B------:R-:W-:-:S04]  /*0760*/  @!P1 FMUL R24, R24, 0.5 ;  /* 0x3f00000018189820 */ /* 0x000fc80000400000 */
[----:B------:R-:W0:Y:S01]  /*0770*/  MUFU.EX2 R14, R14 ;  /* 0x0000000e000e7308 */ /* 0x000e220000000800 */
[----:B------:R-:W-:-:S07]  /*0780*/  @!P4 FMUL R25, R25, 0.5 ;  /* 0x3f0000001919c820 */ /* 0x000fce0000400000 */
[----:B------:R-:W1:Y:S08]  /*0790*/  MUFU.EX2 R8, R21 ;  /* 0x0000001500087308 */ /* 0x000e700000000800 */
[----:B------:R-:W2:Y:S01]  /*07a0*/  MUFU.EX2 R10, R20 ;  /* 0x00000014000a7308 */ /* 0x000ea20000000800 */
[----:B0-----:R-:W-:-:S07]  /*07b0*/  @!P2 FMUL R14, R14, R14 ;  /* 0x0000000e0e0ea220 */ /* 0x001fce0000400000 */
[----:B------:R-:W0:Y:S01]  /*07c0*/  MUFU.EX2 R16, R25 ;  /* 0x0000001900107308 */ /* 0x000e220000000800 */
[----:B------:R-:W-:-:S07]  /*07d0*/  @!P5 FMUL R9, R9, R9 ;  /* 0x000000090909d220 */ /* 0x000fce0000400000 */
[----:B------:R-:W3:Y:S01]  /*07e0*/  MUFU.EX2 R24, R24 ;  /* 0x0000001800187308 */ /* 0x000ee20000000800 */
[----:B------:R-:W-:Y:S01]  /*07f0*/  FADD R13, R13, R14 ;  /* 0x0000000e0d0d7221 */ /* 0x000fe20000000000 */
[----:B------:R-:W-:Y:S01]  /*0800*/  FADD R9, R12, R9 ;  /* 0x000000090c097221 */ /* 0x000fe20000000000 */
[----:B-1----:R-:W-:Y:S01]  /*0810*/  @!P3 FMUL R8, R8, R8 ;  /* 0x000000080808b220 */ /* 0x002fe20000400000 */
[----:B--2---:R-:W-:Y:S01]  /*0820*/  @!P6 FMUL R10, R10, R10 ;  /* 0x0000000a0a0ae220 */ /* 0x004fe20000400000 */
[----:B------:R1:W-:Y:S02]  /*0830*/  @!P0 STG.E.64 desc[UR4][R4.64], R2 ;  /* 0x0000000204008986 */ /* 0x0003e4000c101b04 */
[----:B------:R-:W-:Y:S01]  /*0840*/  FADD R13, R13, R8 ;  /* 0x000000080d0d7221 */ /* 0x000fe20000000000 */
[----:B------:R-:W-:Y:S01]  /*0850*/  FADD R9, R9, R10 ;  /* 0x0000000a09097221 */ /* 0x000fe20000000000 */
[----:B0-----:R-:W-:Y:S01]  /*0860*/  @!P4 FMUL R16, R16, R16 ;  /* 0x000000101010c220 */ /* 0x001fe20000400000 */
[----:B---3--:R-:W-:-:S03]  /*0870*/  @!P1 FMUL R24, R24, R24 ;  /* 0x0000001818189220 */ /* 0x008fc60000400000 */
[----:B------:R-:W-:Y:S01]  /*0880*/  FADD R8, R13, R16 ;  /* 0x000000100d087221 */ /* 0x000fe20000000000 */
[----:B------:R-:W-:Y:S01]  /*0890*/  FADD R9, R9, R24 ;  /* 0x0000001809097221 */ /* 0x000fe20000000000 */
[----:B-1----:R-:W-:Y:S06]  /*08a0*/  @P0 EXIT ;  /* 0x000000000000094d */ /* 0x002fec0003800000 */
[----:B------:R-:W-:Y:S01]  /*08b0*/  STG.E.64 desc[UR4][R6.64], R8 ;  /* 0x0000000806007986 */ /* 0x000fe2000c101b04 */
[----:B------:R-:W-:Y:S05]  /*08c0*/  EXIT ;  /* 0x000000000000794d */ /* 0x000fea0003800000 */
.L_x_0:
[----:B------:R-:W-:-:S00]  /*08d0*/  BRA `(.L_x_0) ;  /* 0xfffffffc00fc7947 */ /* 0x000fc0000383ffff */
[----:B------:R-:W-:-:S00]  /*08e0*/  NOP ;  /* 0x0000000000007918 */ /* 0x000fc00000000000 */
        /* <DEDUP_REMOVED lines=9> */
.L_x_1:


//--------------------- .nv.constant0.triton_poi_fused__softmax_add_div_1 --------------------------
	.section	.nv.constant0.triton_poi_fused__softmax_add_div_1,"a",@progbits
	.sectionflags	@""
	.align	4
.nv.constant0.triton_poi_fused__softmax_add_div_1:
	.zero		564
